//
// Generated by NVIDIA NVVM Compiler
//
// Compiler Build ID: CL-36424714
// Cuda compilation tools, release 13.0, V13.0.88
// Based on NVVM 20.0.0
//

.version 9.0
.target sm_100
.address_size 64

	// .globl	_Z15gpuReductionSumPiS_i
.extern .shared .align 16 .b8 shared_data[];

.visible .entry _Z15gpuReductionSumPiS_i(
	.param .u64 .ptr .align 1 _Z15gpuReductionSumPiS_i_param_0,
	.param .u64 .ptr .align 1 _Z15gpuReductionSumPiS_i_param_1,
	.param .u32 _Z15gpuReductionSumPiS_i_param_2
)
{
	.reg .pred 	%p<7>;
	.reg .b32 	%r<30>;
	.reg .b64 	%rd<11>;

	ld.param.u64 	%rd3, [_Z15gpuReductionSumPiS_i_param_0];
	ld.param.u64 	%rd2, [_Z15gpuReductionSumPiS_i_param_1];
	ld.param.u32 	%r13, [_Z15gpuReductionSumPiS_i_param_2];
	cvta.to.global.u64 	%rd1, %rd3;
	mov.u32 	%r1, %tid.x;
	mov.u32 	%r2, %ctaid.x;
	mov.u32 	%r29, %ntid.x;
	mul.lo.s32 	%r15, %r29, %r2;
	shl.b32 	%r16, %r15, 1;
	add.s32 	%r4, %r16, %r1;
	setp.ge.s32 	%p1, %r4, %r13;
	mov.b32 	%r27, 0;
	@%p1 bra 	$L__BB0_2;
	mul.wide.s32 	%rd4, %r4, 4;
	add.s64 	%rd5, %rd1, %rd4;
	ld.global.u32 	%r27, [%rd5];
$L__BB0_2:
	add.s32 	%r7, %r4, %r29;
	setp.ge.u32 	%p2, %r7, %r13;
	mov.b32 	%r28, 0;
	@%p2 bra 	$L__BB0_4;
	mul.wide.u32 	%rd6, %r7, 4;
	add.s64 	%rd7, %rd1, %rd6;
	ld.global.u32 	%r28, [%rd7];
$L__BB0_4:
	add.s32 	%r18, %r28, %r27;
	shl.b32 	%r19, %r1, 2;
	mov.u32 	%r20, shared_data;
	add.s32 	%r10, %r20, %r19;
	st.shared.u32 	[%r10], %r18;
	bar.sync 	0;
	setp.lt.u32 	%p3, %r29, 2;
	@%p3 bra 	$L__BB0_8;
$L__BB0_5:
	shr.u32 	%r12, %r29, 1;
	setp.ge.u32 	%p4, %r1, %r12;
	@%p4 bra 	$L__BB0_7;
	shl.b32 	%r21, %r12, 2;
	add.s32 	%r22, %r10, %r21;
	ld.shared.u32 	%r23, [%r22];
	ld.shared.u32 	%r24, [%r10];
	add.s32 	%r25, %r24, %r23;
	st.shared.u32 	[%r10], %r25;
$L__BB0_7:
	bar.sync 	0;
	setp.gt.u32 	%p5, %r29, 3;
	mov.u32 	%r29, %r12;
	@%p5 bra 	$L__BB0_5;
$L__BB0_8:
	setp.ne.s32 	%p6, %r1, 0;
	@%p6 bra 	$L__BB0_10;
	ld.shared.u32 	%r26, [shared_data];
	cvta.to.global.u64 	%rd8, %rd2;
	mul.wide.u32 	%rd9, %r2, 4;
	add.s64 	%rd10, %rd8, %rd9;
	st.global.u32 	[%rd10], %r26;
$L__BB0_10:
	ret;

}


// ===== COMPILED SASS (sm_100) =====

	.target	sm_100

	.elftype	@"ET_EXEC"


//--------------------- .note.nv.tkinfo           --------------------------
	.section	.note.nv.tkinfo,"",@"SHT_NOTE"
	.sectionflags	@"SHF_NOTE_NV_TKINFO"
	.tkinfo
        /*0018*/ 	.word	0x00000002
        /*0030*/ 	.string	""
        /*0030*/ 	.string	"ptxas"
        /*0030*/ 	.string	"Cuda compilation tools, release 13.0, V13.0.88"
        /*0030*/ 	.string	"Build cuda_13.0.r13.0/compiler.36424714_0"
        /*0030*/ 	.string	"-arch sm_100 -m 64 "



//--------------------- .note.nv.cuinfo           --------------------------
	.section	.note.nv.cuinfo,"",@"SHT_NOTE"
	.sectionflags	@"SHF_NOTE_NV_CUINFO"
        /*0018*/ 	.short	0x0002
        /*001a*/ 	.short	0x0064
        /*001c*/ 	.short	0x0082
	.zero		2


//--------------------- .nv.info                  --------------------------
	.section	.nv.info,"",@"SHT_CUDA_INFO"
	.align	4


	//----- nvinfo : EIATTR_REGCOUNT
	.align		4
        /*0000*/ 	.byte	0x04, 0x2f
        /*0002*/ 	.short	(.L_1 - .L_0)
	.align		4
.L_0:
        /*0004*/ 	.word	index@(_Z15gpuReductionSumPiS_i)
        /*0008*/ 	.word	0x00000010


	//----- nvinfo : EIATTR_FRAME_SIZE
	.align		4
.L_1:
        /*000c*/ 	.byte	0x04, 0x11
        /*000e*/ 	.short	(.L_3 - .L_2)
	.align		4
.L_2:
        /*0010*/ 	.word	index@(_Z15gpuReductionSumPiS_i)
        /*0014*/ 	.word	0x00000000


	//----- nvinfo : EIATTR_MIN_STACK_SIZE
	.align		4
.L_3:
        /*0018*/ 	.byte	0x04, 0x12
        /*001a*/ 	.short	(.L_5 - .L_4)
	.align		4
.L_4:
        /*001c*/ 	.word	index@(_Z15gpuReductionSumPiS_i)
        /*0020*/ 	.word	0x00000000
.L_5:


//--------------------- .nv.compat                --------------------------
	.section	.nv.compat,"",@"SHT_CUDA_COMPAT_INFO"
	.align	4
        /*0000*/ 	.byte	0x02, 0x09, 0x00, 0x00, 0x02, 0x02, 0x01, 0x00, 0x02, 0x05, 0x05, 0x00, 0x03, 0x07, 0x01, 0x01
        /*0010*/ 	.byte	0x02, 0x03, 0x00, 0x00, 0x02, 0x06, 0x01, 0x00, 0x04, 0x0b, 0x08, 0x00, 0x09, 0x00, 0x00, 0x00
        /*0020*/ 	.byte	0x00, 0x00, 0x00, 0x00


//--------------------- .nv.info._Z15gpuReductionSumPiS_i --------------------------
	.section	.nv.info._Z15gpuReductionSumPiS_i,"",@"SHT_CUDA_INFO"
	.sectionflags	@""
	.align	4


	//----- nvinfo : EIATTR_CUDA_API_VERSION
	.align		4
        /*0000*/ 	.byte	0x04, 0x37
        /*0002*/ 	.short	(.L_7 - .L_6)
.L_6:
        /*0004*/ 	.word	0x00000082


	//----- nvinfo : EIATTR_KPARAM_INFO
	.align		4
.L_7:
        /*0008*/ 	.byte	0x04, 0x17
        /*000a*/ 	.short	(.L_9 - .L_8)
.L_8:
        /*000c*/ 	.word	0x00000000
        /*0010*/ 	.short	0x0002
        /*0012*/ 	.short	0x0010
        /*0014*/ 	.byte	0x00, 0xf0, 0x11, 0x00


	//----- nvinfo : EIATTR_KPARAM_INFO
	.align		4
.L_9:
        /*0018*/ 	.byte	0x04, 0x17
        /*001a*/ 	.short	(.L_11 - .L_10)
.L_10:
        /*001c*/ 	.word	0x00000000
        /*0020*/ 	.short	0x0001
        /*0022*/ 	.short	0x0008
        /*0024*/ 	.byte	0x00, 0xf5, 0x21, 0x00


	//----- nvinfo : EIATTR_KPARAM_INFO
	.align		4
.L_11:
        /*0028*/ 	.byte	0x04, 0x17
        /*002a*/ 	.short	(.L_13 - .L_12)
.L_12:
        /*002c*/ 	.word	0x00000000
        /*0030*/ 	.short	0x0000
        /*0032*/ 	.short	0x0000
        /*0034*/ 	.byte	0x00, 0xf5, 0x21, 0x00


	//----- nvinfo : EIATTR_SPARSE_MMA_MASK
	.align		4
.L_13:
        /*0038*/ 	.byte	0x03, 0x50
        /*003a*/ 	.short	0x0000


	//----- nvinfo : EIATTR_MAXREG_COUNT
	.align		4
        /*003c*/ 	.byte	0x03, 0x1b
        /*003e*/ 	.short	0x00ff


	//----- nvinfo : EIATTR_NUM_BARRIERS
	.align		4
        /*0040*/ 	.byte	0x02, 0x4c
        /*0042*/ 	.byte	0x01
	.zero		1


	//----- nvinfo : EIATTR_MERCURY_ISA_VERSION
	.align		4
        /*0044*/ 	.byte	0x03, 0x5f
        /*0046*/ 	.short	0x0101


	//----- nvinfo : EIATTR_VRC_CTA_INIT_COUNT
	.align		4
        /*0048*/ 	.byte	0x02, 0x4a
	.zero		1
	.zero		1


	//----- nvinfo : EIATTR_EXIT_INSTR_OFFSETS
	.align		4
        /*004c*/ 	.byte	0x04, 0x1c
        /*004e*/ 	.short	(.L_15 - .L_14)


	//   ....[0]....
.L_14:
        /*0050*/ 	.word	0x00000290


	//   ....[1]....
        /*0054*/ 	.word	0x00000310


	//----- nvinfo : EIATTR_CBANK_PARAM_SIZE
	.align		4
.L_15:
        /*0058*/ 	.byte	0x03, 0x19
        /*005a*/ 	.short	0x0014


	//----- nvinfo : EIATTR_PARAM_CBANK
	.align		4
        /*005c*/ 	.byte	0x04, 0x0a
        /*005e*/ 	.short	(.L_17 - .L_16)
	.align		4
.L_16:
        /*0060*/ 	.word	index@(.nv.constant0._Z15gpuReductionSumPiS_i)
        /*0064*/ 	.short	0x0380
        /*0066*/ 	.short	0x0014


	//----- nvinfo : EIATTR_SW_WAR
	.align		4
.L_17:
        /*0068*/ 	.byte	0x04, 0x36
        /*006a*/ 	.short	(.L_19 - .L_18)
.L_18:
        /*006c*/ 	.word	0x00000008
.L_19:


//--------------------- .nv.callgraph             --------------------------
	.section	.nv.callgraph,"",@"SHT_CUDA_CALLGRAPH"
	.align	4
	.sectionentsize	8
	.align		4
        /*0000*/ 	.word	0x00000000
	.align		4
        /*0004*/ 	.word	0xffffffff
	.align		4
        /*0008*/ 	.word	0x00000000
	.align		4
        /*000c*/ 	.word	0xfffffffe
	.align		4
        /*0010*/ 	.word	0x00000000
	.align		4
        /*0014*/ 	.word	0xfffffffd
	.align		4
        /*0018*/ 	.word	0x00000000
	.align		4
        /*001c*/ 	.word	0xfffffffc


//--------------------- .text._Z15gpuReductionSumPiS_i --------------------------
	.section	.text._Z15gpuReductionSumPiS_i,"ax",@progbits
	.align	128
        .global         _Z15gpuReductionSumPiS_i
        .type           _Z15gpuReductionSumPiS_i,@function
        .size           _Z15gpuReductionSumPiS_i,(.L_x_3 - _Z15gpuReductionSumPiS_i)
        .other          _Z15gpuReductionSumPiS_i,@"STO_CUDA_ENTRY STV_DEFAULT"
_Z15gpuReductionSumPiS_i:
.text._Z15gpuReductionSumPiS_i:
[----:B------:R-:W-:Y:S01]  /*0000*/  LDC R1, c[0x0][0x37c] ;  /* 0x0000df00ff017b82 */ /* 0x000fe20000000800 */
[----:B------:R-:W0:Y:S01]  /*0010*/  S2R R11, SR_CTAID.X ;  /* 0x00000000000b7919 */ /* 0x000e220000002500 */
[----:B------:R-:W1:Y:S01]  /*0020*/  LDCU UR4, c[0x0][0x360] ;  /* 0x00006c00ff0477ac */ /* 0x000e620008000800 */
[----:B------:R-:W2:Y:S01]  /*0030*/  S2R R9, SR_TID.X ;  /* 0x0000000000097919 */ /* 0x000ea20000002100 */
[----:B------:R-:W3:Y:S01]  /*0040*/  LDCU UR5, c[0x0][0x390] ;  /* 0x00007200ff0577ac */ /* 0x000ee20008000800 */
[----:B------:R-:W4:Y:S01]  /*0050*/  LDCU.64 UR6, c[0x0][0x358] ;  /* 0x00006b00ff0677ac */ /* 0x000f220008000a00 */
[----:B-1----:R-:W-:Y:S02]  /*0060*/  IMAD.U32 R6, RZ, RZ, UR4 ;  /* 0x00000004ff067e24 */ /* 0x002fe4000f8e00ff */
[----:B0-----:R-:W-:-:S04]  /*0070*/  IMAD R0, R11, UR4, RZ ;  /* 0x000000040b007c24 */ /* 0x001fc8000f8e02ff */
[----:B--2---:R-:W-:Y:S02]  /*0080*/  IMAD R7, R0, 0x2, R9 ;  /* 0x0000000200077824 */ /* 0x004fe400078e0209 */
[----:B------:R-:W-:-:S03]  /*0090*/  IMAD.MOV.U32 R0, RZ, RZ, RZ ;  /* 0x000000ffff007224 */ /* 0x000fc600078e00ff */
[C---:B---3--:R-:W-:Y:S02]  /*00a0*/  ISETP.GE.AND P0, PT, R7.reuse, UR5, PT ;  /* 0x0000000507007c0c */ /* 0x048fe4000bf06270 */
[----:B------:R-:W-:-:S04]  /*00b0*/  IADD3 R13, PT, PT, R7, R6, RZ ;  /* 0x00000006070d7210 */ /* 0x000fc80007ffe0ff */
[----:B------:R-:W-:-:S07]  /*00c0*/  ISETP.GE.U32.AND P1, PT, R13, UR5, PT ;  /* 0x000000050d007c0c */ /* 0x000fce000bf26070 */
[----:B------:R-:W0:Y:S08]  /*00d0*/  @!P0 LDC.64 R2, c[0x0][0x380] ;  /* 0x0000e000ff028b82 */ /* 0x000e300000000a00 */
[----:B------:R-:W1:Y:S01]  /*00e0*/  @!P1 LDC.64 R4, c[0x0][0x380] ;  /* 0x0000e000ff049b82 */ /* 0x000e620000000a00 */
[----:B0-----:R-:W-:-:S04]  /*00f0*/  @!P0 IMAD.WIDE R2, R7, 0x4, R2 ;  /* 0x0000000407028825 */ /* 0x001fc800078e0202 */
[----:B------:R-:W-:Y:S01]  /*0100*/  HFMA2 R7, -RZ, RZ, 0, 0 ;  /* 0x00000000ff077431 */ /* 0x000fe200000001ff */
[----:B----4-:R-:W2:Y:S01]  /*0110*/  @!P0 LDG.E R0, desc[UR6][R2.64] ;  /* 0x0000000602008981 */ /* 0x010ea2000c1e1900 */
[----:B-1----:R-:W-:-:S05]  /*0120*/  @!P1 IMAD.WIDE.U32 R4, R13, 0x4, R4 ;  /* 0x000000040d049825 */ /* 0x002fca00078e0004 */
[----:B------:R-:W2:Y:S01]  /*0130*/  @!P1 LDG.E R7, desc[UR6][R4.64] ;  /* 0x0000000604079981 */ /* 0x000ea2000c1e1900 */
[----:B------:R-:W0:Y:S01]  /*0140*/  S2UR UR5, SR_CgaCtaId ;  /* 0x00000000000579c3 */ /* 0x000e220000008800 */
[----:B------:R-:W-:Y:S01]  /*0150*/  UMOV UR4, 0x400 ;  /* 0x0000040000047882 */ /* 0x000fe20000000000 */
[----:B------:R-:W-:Y:S02]  /*0160*/  ISETP.GE.U32.AND P1, PT, R6, 0x2, PT ;  /* 0x000000020600780c */ /* 0x000fe40003f26070 */
[----:B------:R-:W-:Y:S01]  /*0170*/  ISETP.NE.AND P0, PT, R9, RZ, PT ;  /* 0x000000ff0900720c */ /* 0x000fe20003f05270 */
[----:B0-----:R-:W-:Y:S01]  /*0180*/  ULEA UR4, UR5, UR4, 0x18 ;  /* 0x0000000405047291 */ /* 0x001fe2000f8ec0ff */
[----:B--2---:R-:W-:-:S05]  /*0190*/  IMAD.IADD R0, R7, 0x1, R0 ;  /* 0x0000000107007824 */ /* 0x004fca00078e0200 */
[----:B------:R-:W-:-:S05]  /*01a0*/  LEA R7, R9, UR4, 0x2 ;  /* 0x0000000409077c11 */ /* 0x000fca000f8e10ff */
[----:B------:R0:W-:Y:S01]  /*01b0*/  STS [R7], R0 ;  /* 0x0000000007007388 */ /* 0x0001e20000000800 */
[----:B------:R-:W-:Y:S06]  /*01c0*/  BAR.SYNC.DEFER_BLOCKING 0x0 ;  /* 0x0000000000007b1d */ /* 0x000fec0000010000 */
[----:B------:R-:W-:Y:S05]  /*01d0*/  @!P1 BRA `(.L_x_0) ;  /* 0x00000000002c9947 */ /* 0x000fea0003800000 */
.L_x_1:
[----:B------:R-:W-:-:S04]  /*01e0*/  SHF.R.U32.HI R4, RZ, 0x1, R6 ;  /* 0x00000001ff047819 */ /* 0x000fc80000011606 */
[----:B------:R-:W-:-:S13]  /*01f0*/  ISETP.GE.U32.AND P1, PT, R9, R4, PT ;  /* 0x000000040900720c */ /* 0x000fda0003f26070 */
[----:B0-----:R-:W-:Y:S01]  /*0200*/  @!P1 LEA R0, R4, R7, 0x2 ;  /* 0x0000000704009211 */ /* 0x001fe200078e10ff */
[----:B------:R-:W-:Y:S05]  /*0210*/  @!P1 LDS R3, [R7] ;  /* 0x0000000007039984 */ /* 0x000fea0000000800 */
[----:B------:R-:W0:Y:S02]  /*0220*/  @!P1 LDS R0, [R0] ;  /* 0x0000000000009984 */ /* 0x000e240000000800 */
[----:B0-----:R-:W-:-:S05]  /*0230*/  @!P1 IMAD.IADD R2, R0, 0x1, R3 ;  /* 0x0000000100029824 */ /* 0x001fca00078e0203 */
[----:B------:R1:W-:Y:S01]  /*0240*/  @!P1 STS [R7], R2 ;  /* 0x0000000207009388 */ /* 0x0003e20000000800 */
[----:B------:R-:W-:Y:S01]  /*0250*/  BAR.SYNC.DEFER_BLOCKING 0x0 ;  /* 0x0000000000007b1d */ /* 0x000fe20000010000 */
[----:B------:R-:W-:Y:S02]  /*0260*/  ISETP.GT.U32.AND P1, PT, R6, 0x3, PT ;  /* 0x000000030600780c */ /* 0x000fe40003f24070 */
[----:B------:R-:W-:-:S11]  /*0270*/  MOV R6, R4 ;  /* 0x0000000400067202 */ /* 0x000fd60000000f00 */
[----:B-1----:R-:W-:Y:S05]  /*0280*/  @P1 BRA `(.L_x_1) ;  /* 0xfffffffc00d41947 */ /* 0x002fea000383ffff */
.L_x_0:
[----:B------:R-:W-:Y:S05]  /*0290*/  @P0 EXIT ;  /* 0x000000000000094d */ /* 0x000fea0003800000 */
[----:B------:R-:W1:Y:S01]  /*02a0*/  S2UR UR5, SR_CgaCtaId ;  /* 0x00000000000579c3 */ /* 0x000e620000008800 */
[----:B------:R-:W-:-:S07]  /*02b0*/  UMOV UR4, 0x400 ;  /* 0x0000040000047882 */ /* 0x000fce0000000000 */
[----:B------:R-:W2:Y:S01]  /*02c0*/  LDC.64 R2, c[0x0][0x388] ;  /* 0x0000e200ff027b82 */ /* 0x000ea20000000a00 */
[----:B-1----:R-:W-:Y:S01]  /*02d0*/  ULEA UR4, UR5, UR4, 0x18 ;  /* 0x0000000405047291 */ /* 0x002fe2000f8ec0ff */
[----:B--2---:R-:W-:-:S08]  /*02e0*/  IMAD.WIDE.U32 R2, R11, 0x4, R2 ;  /* 0x000000040b027825 */ /* 0x004fd000078e0002 */
[----:B------:R-:W1:Y:S04]  /*02f0*/  LDS R5, [UR4] ;  /* 0x00000004ff057984 */ /* 0x000e680008000800 */
[----:B-1----:R-:W-:Y:S01]  /*0300*/  STG.E desc[UR6][R2.64], R5 ;  /* 0x0000000502007986 */ /* 0x002fe2000c101906 */
[----:B------:R-:W-:Y:S05]  /*0310*/  EXIT ;  /* 0x000000000000794d */ /* 0x000fea0003800000 */
.L_x_2:
[----:B------:R-:W-:-:S00]  /*0320*/  BRA `(.L_x_2) ;  /* 0xfffffffc00fc7947 */ /* 0x000fc0000383ffff */
[----:B------:R-:W-:-:S00]  /*0330*/  NOP ;  /* 0x0000000000007918 */ /* 0x000fc00000000000 */
        /* <DEDUP_REMOVED lines=12> */
.L_x_3:


//--------------------- .nv.shared._Z15gpuReductionSumPiS_i --------------------------
	.section	.nv.shared._Z15gpuReductionSumPiS_i,"aw",@nobits
	.sectionflags	@""
	.align	16
	.zero		1024


//--------------------- .nv.shared.reserved.0     --------------------------
	.section	.nv.shared.reserved.0,"aw",@nobits
	.weak		__nv_reservedSMEM_offset_0_alias
	.size		__nv_reservedSMEM_offset_0_alias, 0, 64
	.other		__nv_reservedSMEM_offset_0_alias,@"STO_CUDA_RESERVED_SHARED STV_DEFAULT"
__nv_reservedSMEM_offset_0_alias:
	.zero		0
	.zero		64


//--------------------- .nv.constant0._Z15gpuReductionSumPiS_i --------------------------
	.section	.nv.constant0._Z15gpuReductionSumPiS_i,"a",@progbits
	.sectionflags	@""
	.align	4
.nv.constant0._Z15gpuReductionSumPiS_i:
	.zero		916


//--------------------- SYMBOLS --------------------------

	.type		.nv.reservedSmem.offset0,@object
	.size		.nv.reservedSmem.offset0,0x4
	.type		.nv.reservedSmem.cap,@object
	.size		.nv.reservedSmem.cap,0x4
